	.headerflags	@"EF_CUDA_TEXMODE_UNIFIED EF_CUDA_64BIT_ADDRESS EF_CUDA_ACCELERATORS EF_CUDA_SM90 EF_CUDA_VIRTUAL_SM(EF_CUDA_SM90)"
	.elftype	@"ET_EXEC"


//--------------------- .nv.info                  --------------------------
	.section	.nv.info,"",@"SHT_CUDA_INFO"
	.align	4


	//----- nvinfo : EIATTR_REGCOUNT
	.align		4
        /*0000*/ 	.byte	0x04, 0x2f
        /*0002*/ 	.short	(.L_3 - .L_2)
	.align		4
.L_2:
        /*0004*/ 	.word	index@(triton_poi_fused__native_batch_norm_legit_no_training_relu_136)
        /*0008*/ 	.word	0x00000016


	//----- nvinfo : EIATTR_MIN_STACK_SIZE
	.align		4
.L_3:
        /*000c*/ 	.byte	0x04, 0x12
        /*000e*/ 	.short	(.L_5 - .L_4)
	.align		4
.L_4:
        /*0010*/ 	.word	index@(triton_poi_fused__native_batch_norm_legit_no_training_relu_136)
        /*0014*/ 	.word	0x00000000


	//----- nvinfo : EIATTR_FRAME_SIZE
	.align		4
.L_5:
        /*0018*/ 	.byte	0x04, 0x11
        /*001a*/ 	.short	(.L_7 - .L_6)
	.align		4
.L_6:
        /*001c*/ 	.word	index@(triton_poi_fused__native_batch_norm_legit_no_training_relu_136)
        /*0020*/ 	.word	0x00000000


	//----- nvinfo : EIATTR_MIN_STACK_SIZE
	.align		4
.L_7:
        /*0024*/ 	.byte	0x04, 0x12
        /*0026*/ 	.short	(.L_9 - .L_8)
	.align		4
.L_8:
        /*0028*/ 	.word	index@(triton_poi_fused__native_batch_norm_legit_no_training_relu_136)
        /*002c*/ 	.word	0x00000000
.L_9:


//--------------------- .nv.info.triton_poi_fused__native_batch_norm_legit_no_training_relu_136 --------------------------
	.section	.nv.info.triton_poi_fused__native_batch_norm_legit_no_training_relu_136,"",@"SHT_CUDA_INFO"
	.sectionflags	@""
	.align	4


	//----- nvinfo : EIATTR_CUDA_API_VERSION
	.align		4
        /*0000*/ 	.byte	0x04, 0x37
        /*0002*/ 	.short	(.L_11 - .L_10)
.L_10:
        /*0004*/ 	.word	0x0000007c


	//----- nvinfo : EIATTR_KPARAM_INFO
	.align		4
.L_11:
        /*0008*/ 	.byte	0x04, 0x17
        /*000a*/ 	.short	(.L_13 - .L_12)
.L_12:
        /*000c*/ 	.word	0x00000000
        /*0010*/ 	.short	0x0006
        /*0012*/ 	.short	0x0030
        /*0014*/ 	.byte	0x00, 0xf0, 0x11, 0x00


	//----- nvinfo : EIATTR_KPARAM_INFO
	.align		4
.L_13:
        /*0018*/ 	.byte	0x04, 0x17
        /*001a*/ 	.short	(.L_15 - .L_14)
.L_14:
        /*001c*/ 	.word	0x00000000
        /*0020*/ 	.short	0x0005
        /*0022*/ 	.short	0x0028
        /*0024*/ 	.byte	0x00, 0xf4, 0x21, 0x00


	//----- nvinfo : EIATTR_KPARAM_INFO
	.align		4
.L_15:
        /*0028*/ 	.byte	0x04, 0x17
        /*002a*/ 	.short	(.L_17 - .L_16)
.L_16:
        /*002c*/ 	.word	0x00000000
        /*0030*/ 	.short	0x0004
        /*0032*/ 	.short	0x0020
        /*0034*/ 	.byte	0x00, 0xf4, 0x21, 0x00


	//----- nvinfo : EIATTR_KPARAM_INFO
	.align		4
.L_17:
        /*0038*/ 	.byte	0x04, 0x17
        /*003a*/ 	.short	(.L_19 - .L_18)
.L_18:
        /*003c*/ 	.word	0x00000000
        /*0040*/ 	.short	0x0003
        /*0042*/ 	.short	0x0018
        /*0044*/ 	.byte	0x00, 0xf4, 0x21, 0x00


	//----- nvinfo : EIATTR_KPARAM_INFO
	.align		4
.L_19:
        /*0048*/ 	.byte	0x04, 0x17
        /*004a*/ 	.short	(.L_21 - .L_20)
.L_20:
        /*004c*/ 	.word	0x00000000
        /*0050*/ 	.short	0x0002
        /*0052*/ 	.short	0x0010
        /*0054*/ 	.byte	0x00, 0xf4, 0x21, 0x00


	//----- nvinfo : EIATTR_KPARAM_INFO
	.align		4
.L_21:
        /*0058*/ 	.byte	0x04, 0x17
        /*005a*/ 	.short	(.L_23 - .L_22)
.L_22:
        /*005c*/ 	.word	0x00000000
        /*0060*/ 	.short	0x0001
        /*0062*/ 	.short	0x0008
        /*0064*/ 	.byte	0x00, 0xf4, 0x21, 0x00


	//----- nvinfo : EIATTR_KPARAM_INFO
	.align		4
.L_23:
        /*0068*/ 	.byte	0x04, 0x17
        /*006a*/ 	.short	(.L_25 - .L_24)
.L_24:
        /*006c*/ 	.word	0x00000000
        /*0070*/ 	.short	0x0000
        /*0072*/ 	.short	0x0000
        /*0074*/ 	.byte	0x00, 0xf4, 0x21, 0x00


	//----- nvinfo : EIATTR_SPARSE_MMA_MASK
	.align		4
.L_25:
        /*0078*/ 	.byte	0x03, 0x50
        /*007a*/ 	.short	0x0000


	//----- nvinfo : EIATTR_MAXREG_COUNT
	.align		4
        /*007c*/ 	.byte	0x03, 0x1b
        /*007e*/ 	.short	0x00ff


	//----- nvinfo : EIATTR_EXIT_INSTR_OFFSETS
	.align		4
        /*0080*/ 	.byte	0x04, 0x1c
        /*0082*/ 	.short	(.L_27 - .L_26)


	//   ....[0]....
.L_26:
        /*0084*/ 	.word	0x000004a0


	//   ....[1]....
        /*0088*/ 	.word	0x000004c0


	//----- nvinfo : EIATTR_REQNTID
	.align		4
.L_27:
        /*008c*/ 	.byte	0x04, 0x10
        /*008e*/ 	.short	(.L_29 - .L_28)
.L_28:
        /*0090*/ 	.word	0x00000080
        /*0094*/ 	.word	0x00000001
        /*0098*/ 	.word	0x00000001


	//----- nvinfo : EIATTR_CBANK_PARAM_SIZE
	.align		4
.L_29:
        /*009c*/ 	.byte	0x03, 0x19
        /*009e*/ 	.short	0x0034


	//----- nvinfo : EIATTR_PARAM_CBANK
	.align		4
        /*00a0*/ 	.byte	0x04, 0x0a
        /*00a2*/ 	.short	(.L_31 - .L_30)
	.align		4
.L_30:
        /*00a4*/ 	.word	index@(.nv.constant0.triton_poi_fused__native_batch_norm_legit_no_training_relu_136)
        /*00a8*/ 	.short	0x0210
        /*00aa*/ 	.short	0x0034


	//----- nvinfo : EIATTR_SW_WAR
	.align		4
.L_31:
        /*00ac*/ 	.byte	0x04, 0x36
        /*00ae*/ 	.short	(.L_33 - .L_32)
.L_32:
        /*00b0*/ 	.word	0x00000008
.L_33:


//--------------------- .nv.callgraph             --------------------------
	.section	.nv.callgraph,"",@"SHT_CUDA_CALLGRAPH"
	.align	4
	.sectionentsize	8
	.align		4
        /*0000*/ 	.word	0x00000000
	.align		4
        /*0004*/ 	.word	0xffffffff
	.align		4
        /*0008*/ 	.word	0x00000000
	.align		4
        /*000c*/ 	.word	0xfffffffe
	.align		4
        /*0010*/ 	.word	0x00000000
	.align		4
        /*0014*/ 	.word	0xfffffffd
	.align		4
        /*0018*/ 	.word	0x00000000
	.align		4
        /*001c*/ 	.word	0xfffffffc


//--------------------- .nv.constant4             --------------------------
	.section	.nv.constant4,"a",@progbits
	.align	8
	.align		8
.nv.constant4:
        /*0000*/ 	.dword	_$_str
	.align		8
        /*0008*/ 	.dword	_$_str_$_2


//--------------------- .text.triton_poi_fused__native_batch_norm_legit_no_training_relu_136 --------------------------
	.section	.text.triton_poi_fused__native_batch_norm_legit_no_training_relu_136,"ax",@progbits
	.align	128
        .global         triton_poi_fused__native_batch_norm_legit_no_training_relu_136
        .type           triton_poi_fused__native_batch_norm_legit_no_training_relu_136,@function
        .size           triton_poi_fused__native_batch_norm_legit_no_training_relu_136,(.L_x_1 - triton_poi_fused__native_batch_norm_legit_no_training_relu_136)
        .other          triton_poi_fused__native_batch_norm_legit_no_training_relu_136,@"STO_CUDA_ENTRY STV_DEFAULT"
triton_poi_fused__native_batch_norm_legit_no_training_relu_136:
.text.triton_poi_fused__native_batch_norm_legit_no_training_relu_136:
[----:B------:R-:W0:Y:S01]  /*0000*/  LDC R1, c[0x0][0x28] ;  /* 0x00000a00ff017b82 */ /* 0x000e220000000800 */
[----:B------:R-:W1:Y:S01]  /*0010*/  S2R R0, SR_TID.X ;  /* 0x0000000000007919 */ /* 0x000e620000002100 */
[----:B------:R-:W-:-:S06]  /*0020*/  HFMA2.MMA R2, -RZ, RZ, 0, 0 ;  /* 0x00000000ff027435 */ /* 0x000fcc00000001ff */
[----:B------:R-:W2:Y:S01]  /*0030*/  LDC.64 R8, c[0x0][0x220] ;  /* 0x00008800ff087b82 */ /* 0x000ea20000000a00 */
[----:B------:R-:W-:Y:S01]  /*0040*/  ULDC.64 UR4, c[0x0][0x208] ;  /* 0x0000820000047ab9 */ /* 0x000fe20000000a00 */
[----:B------:R-:W3:Y:S06]  /*0050*/  S2R R5, SR_CTAID.X ;  /* 0x0000000000057919 */ /* 0x000eec0000002500 */
[----:B------:R-:W4:Y:S08]  /*0060*/  LDC.64 R14, c[0x0][0x218] ;  /* 0x00008600ff0e7b82 */ /* 0x000f300000000a00 */
[----:B------:R-:W5:Y:S08]  /*0070*/  LDC.64 R12, c[0x0][0x210] ;  /* 0x00008400ff0c7b82 */ /* 0x000f700000000a00 */
[----:B------:R-:W4:Y:S01]  /*0080*/  LDC.64 R16, c[0x0][0x228] ;  /* 0x00008a00ff107b82 */ /* 0x000f220000000a00 */
[----:B-1----:R-:W-:-:S07]  /*0090*/  SHF.L.U32 R0, R0, 0x1, RZ ;  /* 0x0000000100007819 */ /* 0x002fce00000006ff */
[----:B------:R-:W1:Y:S01]  /*00a0*/  LDC.64 R18, c[0x0][0x230] ;  /* 0x00008c00ff127b82 */ /* 0x000e620000000a00 */
[----:B---3--:R-:W-:Y:S02]  /*00b0*/  SHF.R.S32.HI R3, RZ, 0x17, R5 ;  /* 0x00000017ff037819 */ /* 0x008fe40000011405 */
[----:B------:R-:W-:Y:S02]  /*00c0*/  LOP3.LUT R0, R0, 0xfe, RZ, 0xc0, !PT ;  /* 0x000000fe00007812 */ /* 0x000fe400078ec0ff */
[----:B------:R-:W-:Y:S02]  /*00d0*/  SGXT R3, R3, 0x1 ;  /* 0x000000010303781a */ /* 0x000fe40000000200 */
[----:B------:R-:W-:-:S04]  /*00e0*/  LEA R0, R5, R0, 0x8 ;  /* 0x0000000005007211 */ /* 0x000fc800078e40ff */
[----:B------:R-:W-:Y:S02]  /*00f0*/  LEA.HI R3, R3, R0, RZ, 0x2 ;  /* 0x0000000003037211 */ /* 0x000fe400078f10ff */
[----:B------:R-:W-:Y:S02]  /*0100*/  ISETP.GE.AND P0, PT, R0, 0x5e00, PT ;  /* 0x00005e000000780c */ /* 0x000fe40003f06270 */
[----:B------:R-:W-:-:S05]  /*0110*/  SHF.R.S32.HI R3, RZ, 0x2, R3 ;  /* 0x00000002ff037819 */ /* 0x000fca0000011403 */
[----:B------:R-:W-:-:S05]  /*0120*/  IMAD.HI R2, R3, -0x51b3bea3, R2 ;  /* 0xae4c415d03027827 */ /* 0x000fca00078e0202 */
[----:B------:R-:W-:-:S04]  /*0130*/  SHF.R.U32.HI R5, RZ, 0x1f, R2 ;  /* 0x0000001fff057819 */ /* 0x000fc80000011602 */
[----:B------:R-:W-:-:S05]  /*0140*/  LEA.HI.SX32 R5, R2, R5, 0x16 ;  /* 0x0000000502057211 */ /* 0x000fca00078fb2ff */
[----:B------:R-:W-:Y:S01]  /*0150*/  IMAD R11, R5, -0x5e0, R3 ;  /* 0xfffffa20050b7824 */ /* 0x000fe200078e0203 */
[----:B------:R-:W-:-:S03]  /*0160*/  CS2R R4, SRZ ;  /* 0x0000000000047805 */ /* 0x000fc6000001ff00 */
[----:B--2---:R-:W-:-:S05]  /*0170*/  IMAD.WIDE R8, R11, 0x4, R8 ;  /* 0x000000040b087825 */ /* 0x004fca00078e0208 */
[----:B------:R-:W2:Y:S04]  /*0180*/  @!P0 LDG.E.EL R4, desc[UR4][R8.64] ;  /* 0x0000000408048981 */ /* 0x000ea8000c2e1900 */
[----:B------:R3:W2:Y:S01]  /*0190*/  @!P0 LDG.E.EL R5, desc[UR4][R8.64] ;  /* 0x0000000408058981 */ /* 0x0006a2000c2e1900 */
[----:B------:R-:W-:Y:S02]  /*01a0*/  CS2R R6, SRZ ;  /* 0x0000000000067805 */ /* 0x000fe4000001ff00 */
[----:B------:R-:W-:Y:S01]  /*01b0*/  CS2R R2, SRZ ;  /* 0x0000000000027805 */ /* 0x000fe2000001ff00 */
[----:B----4-:R-:W-:-:S04]  /*01c0*/  IMAD.WIDE R14, R11, 0x4, R14 ;  /* 0x000000040b0e7825 */ /* 0x010fc800078e020e */
[----:B-----5:R-:W-:Y:S01]  /*01d0*/  IMAD.WIDE R12, R0, 0x4, R12 ;  /* 0x00000004000c7825 */ /* 0x020fe200078e020c */
[----:B------:R-:W4:Y:S01]  /*01e0*/  @!P0 LDG.E.EL R7, desc[UR4][R14.64] ;  /* 0x000000040e078981 */ /* 0x000f22000c2e1900 */
[----:B---3--:R-:W-:Y:S02]  /*01f0*/  CS2R R8, SRZ ;  /* 0x0000000000087805 */ /* 0x008fe4000001ff00 */
[C---:B0-----:R-:W-:Y:S01]  /*0200*/  IMAD.WIDE R16, R11.reuse, 0x4, R16 ;  /* 0x000000040b107825 */ /* 0x041fe200078e0210 */
[----:B------:R0:W3:Y:S03]  /*0210*/  @!P0 LDG.E.EL R6, desc[UR4][R14.64] ;  /* 0x000000040e068981 */ /* 0x0000e6000c2e1900 */
[----:B-1----:R-:W-:Y:S01]  /*0220*/  IMAD.WIDE R18, R11, 0x4, R18 ;  /* 0x000000040b127825 */ /* 0x002fe200078e0212 */
[----:B------:R1:W4:Y:S01]  /*0230*/  @!P0 LDG.E.64 R2, desc[UR4][R12.64] ;  /* 0x000000040c028981 */ /* 0x000322000c1e1b00 */
[----:B------:R-:W-:-:S03]  /*0240*/  CS2R R10, SRZ ;  /* 0x00000000000a7805 */ /* 0x000fc6000001ff00 */
[----:B------:R-:W5:Y:S04]  /*0250*/  @!P0 LDG.E.EL R9, desc[UR4][R18.64] ;  /* 0x0000000412098981 */ /* 0x000f68000c2e1900 */
[----:B------:R-:W5:Y:S04]  /*0260*/  @!P0 LDG.E.EL R10, desc[UR4][R16.64] ;  /* 0x00000004100a8981 */ /* 0x000f68000c2e1900 */
[----:B------:R-:W3:Y:S04]  /*0270*/  @!P0 LDG.E.EL R11, desc[UR4][R16.64] ;  /* 0x00000004100b8981 */ /* 0x000ee8000c2e1900 */
[----:B------:R-:W3:Y:S01]  /*0280*/  @!P0 LDG.E.EL R8, desc[UR4][R18.64] ;  /* 0x0000000412088981 */ /* 0x000ee2000c2e1900 */
[----:B0-----:R-:W-:Y:S01]  /*0290*/  MOV R14, 0x3e800000 ;  /* 0x3e800000000e7802 */ /* 0x001fe20000000f00 */
[----:B--2---:R-:W-:Y:S01]  /*02a0*/  FADD R4, R4, 9.9999997473787516356e-06 ;  /* 0x3727c5ac04047421 */ /* 0x004fe20000000000 */
[----:B------:R-:W-:-:S03]  /*02b0*/  FADD R5, R5, 9.9999997473787516356e-06 ;  /* 0x3727c5ac05057421 */ /* 0x000fc60000000000 */
[----:B-1----:R-:W0:Y:S08]  /*02c0*/  MUFU.SQRT R12, R4 ;  /* 0x00000004000c7308 */ /* 0x002e300000002000 */
[----:B------:R1:W2:Y:S01]  /*02d0*/  MUFU.SQRT R13, R5 ;  /* 0x00000005000d7308 */ /* 0x0002a20000002000 */
[C---:B0-----:R-:W-:Y:S02]  /*02e0*/  FSETP.GT.AND P1, PT, R12.reuse, 8.50705917302346158658e+37, PT ;  /* 0x7e8000000c00780b */ /* 0x041fe40003f24000 */
[----:B------:R-:W-:Y:S01]  /*02f0*/  FSETP.GEU.AND P3, PT, R12, 1.175494350822287508e-38, PT ;  /* 0x008000000c00780b */ /* 0x000fe20003f6e000 */
[----:B-1----:R-:W0:Y:S01]  /*0300*/  LDC.64 R4, c[0x0][0x238] ;  /* 0x00008e00ff047b82 */ /* 0x002e220000000a00 */
[----:B--2---:R-:W-:-:S02]  /*0310*/  FSETP.GT.AND P2, PT, R13, 8.50705917302346158658e+37, PT ;  /* 0x7e8000000d00780b */ /* 0x004fc40003f44000 */
[----:B------:R-:W-:-:S07]  /*0320*/  FSETP.GEU.AND P4, PT, R13, 1.175494350822287508e-38, PT ;  /* 0x008000000d00780b */ /* 0x000fce0003f8e000 */
[----:B------:R-:W-:-:S04]  /*0330*/  @P1 FMUL R12, R12, 0.25 ;  /* 0x3e8000000c0c1820 */ /* 0x000fc80000400000 */
[----:B------:R-:W-:Y:S01]  /*0340*/  @!P3 FMUL R12, R12, 16777216 ;  /* 0x4b8000000c0cb820 */ /* 0x000fe20000400000 */
[----:B------:R-:W-:-:S04]  /*0350*/  @P2 FMUL R13, R13, 0.25 ;  /* 0x3e8000000d0d2820 */ /* 0x000fc80000400000 */
[----:B------:R-:W-:Y:S01]  /*0360*/  @!P4 FMUL R13, R13, 16777216 ;  /* 0x4b8000000d0dc820 */ /* 0x000fe20000400000 */
[----:B------:R-:W1:Y:S01]  /*0370*/  MUFU.RCP R12, R12 ;  /* 0x0000000c000c7308 */ /* 0x000e620000001000 */
[----:B------:R-:W-:-:S07]  /*0380*/  FSEL R15, R14, 1, P1 ;  /* 0x3f8000000e0f7808 */ /* 0x000fce0000800000 */
[----:B------:R-:W2:Y:S01]  /*0390*/  MUFU.RCP R13, R13 ;  /* 0x0000000d000d7308 */ /* 0x000ea20000001000 */
[----:B------:R-:W-:Y:S01]  /*03a0*/  FSEL R14, R14, 1, P2 ;  /* 0x3f8000000e0e7808 */ /* 0x000fe20001000000 */
[----:B------:R-:W-:-:S04]  /*03b0*/  @!P3 FMUL R15, R15, 16777216 ;  /* 0x4b8000000f0fb820 */ /* 0x000fc80000400000 */
[----:B------:R-:W-:Y:S01]  /*03c0*/  @!P4 FMUL R14, R14, 16777216 ;  /* 0x4b8000000e0ec820 */ /* 0x000fe20000400000 */
[----:B----4-:R-:W-:Y:S01]  /*03d0*/  FADD R2, -R7, R2 ;  /* 0x0000000207027221 */ /* 0x010fe20000000100 */
[----:B---3--:R-:W-:Y:S01]  /*03e0*/  FADD R3, -R6, R3 ;  /* 0x0000000306037221 */ /* 0x008fe20000000100 */
[----:B-1----:R-:W-:Y:S01]  /*03f0*/  FMUL R15, R12, R15 ;  /* 0x0000000f0c0f7220 */ /* 0x002fe20000400000 */
[----:B--2---:R-:W-:-:S03]  /*0400*/  FMUL R14, R13, R14 ;  /* 0x0000000e0d0e7220 */ /* 0x004fc60000400000 */
[----:B------:R-:W-:Y:S01]  /*0410*/  FMUL R2, R2, R15 ;  /* 0x0000000f02027220 */ /* 0x000fe20000400000 */
[----:B------:R-:W-:-:S03]  /*0420*/  FMUL R3, R3, R14 ;  /* 0x0000000e03037220 */ /* 0x000fc60000400000 */
[----:B-----5:R-:W-:Y:S01]  /*0430*/  FFMA R2, R2, R10, R9 ;  /* 0x0000000a02027223 */ /* 0x020fe20000000009 */
[----:B------:R-:W-:-:S04]  /*0440*/  FFMA R3, R3, R11, R8 ;  /* 0x0000000b03037223 */ /* 0x000fc80000000008 */
[----:B------:R-:W-:Y:S02]  /*0450*/  FSETP.GEU.AND P1, PT, R2, RZ, PT ;  /* 0x000000ff0200720b */ /* 0x000fe40003f2e000 */
[C---:B------:R-:W-:Y:S01]  /*0460*/  FSETP.GEU.AND P2, PT, R3.reuse, RZ, PT ;  /* 0x000000ff0300720b */ /* 0x040fe20003f4e000 */
[----:B0-----:R-:W-:Y:S01]  /*0470*/  IMAD.WIDE R4, R0, 0x4, R4 ;  /* 0x0000000400047825 */ /* 0x001fe200078e0204 */
[----:B------:R-:W-:Y:S02]  /*0480*/  FSEL R2, R2, RZ, P1 ;  /* 0x000000ff02027208 */ /* 0x000fe40000800000 */
[----:B------:R-:W-:Y:S01]  /*0490*/  FSEL R3, R3, RZ, P2 ;  /* 0x000000ff03037208 */ /* 0x000fe20001000000 */
[----:B------:R-:W-:Y:S08]  /*04a0*/  @P0 EXIT ;  /* 0x000000000000094d */ /* 0x000ff00003800000 */
[----:B------:R-:W-:Y:S01]  /*04b0*/  STG.E.64 desc[UR4][R4.64], R2 ;  /* 0x0000000204007986 */ /* 0x000fe2000c101b04 */
[----:B------:R-:W-:Y:S05]  /*04c0*/  EXIT ;  /* 0x000000000000794d */ /* 0x000fea0003800000 */
.L_x_0:
[----:B------:R-:W-:-:S00]  /*04d0*/  BRA `(.L_x_0) ;  /* 0xfffffffc00fc7947 */ /* 0x000fc0000383ffff */
[----:B------:R-:W-:-:S00]  /*04e0*/  NOP ;  /* 0x0000000000007918 */ /* 0x000fc00000000000 */
        /* <DEDUP_REMOVED lines=9> */
.L_x_1:


//--------------------- .nv.global.init           --------------------------
	.section	.nv.global.init,"aw",@progbits
.nv.global.init:
	.type		_$_str,@object
	.size		_$_str,(_$_str_$_2 - _$_str)
_$_str:
        /*0000*/ 	.byte	0x5f, 0x5f, 0x43, 0x55, 0x44, 0x41, 0x5f, 0x46, 0x54, 0x5a, 0x00
	.type		_$_str_$_2,@object
	.size		_$_str_$_2,(.L_1 - _$_str_$_2)
_$_str_$_2:
        /*000b*/ 	.byte	0x5f, 0x5f, 0x43, 0x55, 0x44, 0x41, 0x5f, 0x50, 0x52, 0x45, 0x43, 0x5f, 0x53, 0x51, 0x52, 0x54
        /*001b*/ 	.byte	0x00
.L_1:


//--------------------- .nv.constant0.triton_poi_fused__native_batch_norm_legit_no_training_relu_136 --------------------------
	.section	.nv.constant0.triton_poi_fused__native_batch_norm_legit_no_training_relu_136,"a",@progbits
	.sectionflags	@""
	.align	4
.nv.constant0.triton_poi_fused__native_batch_norm_legit_no_training_relu_136:
	.zero		580
